//
// Generated by NVIDIA NVVM Compiler
//
// Compiler Build ID: CL-36424714
// Cuda compilation tools, release 13.0, V13.0.88
// Based on NVVM 20.0.0
//

.version 9.0
.target sm_100
.address_size 64

	// .globl	_Z23global_transpose_matrixPiPKii

.visible .entry _Z23global_transpose_matrixPiPKii(
	.param .u64 .ptr .align 1 _Z23global_transpose_matrixPiPKii_param_0,
	.param .u64 .ptr .align 1 _Z23global_transpose_matrixPiPKii_param_1,
	.param .u32 _Z23global_transpose_matrixPiPKii_param_2
)
{
	.reg .pred 	%p<2>;
	.reg .b32 	%r<20>;
	.reg .b64 	%rd<9>;

	ld.param.u64 	%rd3, [_Z23global_transpose_matrixPiPKii_param_0];
	ld.param.u64 	%rd4, [_Z23global_transpose_matrixPiPKii_param_1];
	cvta.to.global.u64 	%rd1, %rd3;
	cvta.to.global.u64 	%rd2, %rd4;
	mov.u32 	%r9, %ctaid.x;
	mov.u32 	%r1, %ntid.x;
	mov.u32 	%r10, %tid.x;
	mad.lo.s32 	%r2, %r9, %r1, %r10;
	mov.u32 	%r11, %ctaid.y;
	mov.u32 	%r12, %ntid.y;
	mov.u32 	%r13, %tid.y;
	mad.lo.s32 	%r3, %r11, %r12, %r13;
	mov.u32 	%r14, %nctaid.x;
	mul.lo.s32 	%r4, %r14, %r1;
	mul.lo.s32 	%r5, %r2, %r4;
	mov.b32 	%r19, 0;
$L__BB0_1:
	add.s32 	%r15, %r3, %r19;
	mad.lo.s32 	%r16, %r15, %r4, %r2;
	mul.wide.s32 	%rd5, %r16, 4;
	add.s64 	%rd6, %rd2, %rd5;
	ld.global.u32 	%r17, [%rd6];
	add.s32 	%r18, %r15, %r5;
	mul.wide.s32 	%rd7, %r18, 4;
	add.s64 	%rd8, %rd1, %rd7;
	st.global.u32 	[%rd8], %r17;
	add.s32 	%r19, %r19, %r4;
	setp.lt.u32 	%p1, %r19, %r1;
	@%p1 bra 	$L__BB0_1;
	ret;

}


// ===== COMPILED SASS (sm_100) =====

	.target	sm_100

	.elftype	@"ET_EXEC"


//--------------------- .note.nv.tkinfo           --------------------------
	.section	.note.nv.tkinfo,"",@"SHT_NOTE"
	.sectionflags	@"SHF_NOTE_NV_TKINFO"
	.tkinfo
        /*0018*/ 	.word	0x00000002
        /*0030*/ 	.string	""
        /*0030*/ 	.string	"ptxas"
        /*0030*/ 	.string	"Cuda compilation tools, release 13.0, V13.0.88"
        /*0030*/ 	.string	"Build cuda_13.0.r13.0/compiler.36424714_0"
        /*0030*/ 	.string	"-arch sm_100 -m 64 "



//--------------------- .note.nv.cuinfo           --------------------------
	.section	.note.nv.cuinfo,"",@"SHT_NOTE"
	.sectionflags	@"SHF_NOTE_NV_CUINFO"
        /*0018*/ 	.short	0x0002
        /*001a*/ 	.short	0x0064
        /*001c*/ 	.short	0x0082
	.zero		2


//--------------------- .nv.info                  --------------------------
	.section	.nv.info,"",@"SHT_CUDA_INFO"
	.align	4


	//----- nvinfo : EIATTR_REGCOUNT
	.align		4
        /*0000*/ 	.byte	0x04, 0x2f
        /*0002*/ 	.short	(.L_1 - .L_0)
	.align		4
.L_0:
        /*0004*/ 	.word	index@(_Z23global_transpose_matrixPiPKii)
        /*0008*/ 	.word	0x00000011


	//----- nvinfo : EIATTR_FRAME_SIZE
	.align		4
.L_1:
        /*000c*/ 	.byte	0x04, 0x11
        /*000e*/ 	.short	(.L_3 - .L_2)
	.align		4
.L_2:
        /*0010*/ 	.word	index@(_Z23global_transpose_matrixPiPKii)
        /*0014*/ 	.word	0x00000000


	//----- nvinfo : EIATTR_MIN_STACK_SIZE
	.align		4
.L_3:
        /*0018*/ 	.byte	0x04, 0x12
        /*001a*/ 	.short	(.L_5 - .L_4)
	.align		4
.L_4:
        /*001c*/ 	.word	index@(_Z23global_transpose_matrixPiPKii)
        /*0020*/ 	.word	0x00000000
.L_5:


//--------------------- .nv.compat                --------------------------
	.section	.nv.compat,"",@"SHT_CUDA_COMPAT_INFO"
	.align	4
        /*0000*/ 	.byte	0x02, 0x09, 0x00, 0x00, 0x02, 0x02, 0x01, 0x00, 0x02, 0x05, 0x05, 0x00, 0x03, 0x07, 0x01, 0x01
        /*0010*/ 	.byte	0x02, 0x03, 0x00, 0x00, 0x02, 0x06, 0x01, 0x00, 0x04, 0x0b, 0x08, 0x00, 0x09, 0x00, 0x00, 0x00
        /*0020*/ 	.byte	0x00, 0x00, 0x00, 0x00


//--------------------- .nv.info._Z23global_transpose_matrixPiPKii --------------------------
	.section	.nv.info._Z23global_transpose_matrixPiPKii,"",@"SHT_CUDA_INFO"
	.sectionflags	@""
	.align	4


	//----- nvinfo : EIATTR_CUDA_API_VERSION
	.align		4
        /*0000*/ 	.byte	0x04, 0x37
        /*0002*/ 	.short	(.L_7 - .L_6)
.L_6:
        /*0004*/ 	.word	0x00000082


	//----- nvinfo : EIATTR_KPARAM_INFO
	.align		4
.L_7:
        /*0008*/ 	.byte	0x04, 0x17
        /*000a*/ 	.short	(.L_9 - .L_8)
.L_8:
        /*000c*/ 	.word	0x00000000
        /*0010*/ 	.short	0x0002
        /*0012*/ 	.short	0x0010
        /*0014*/ 	.byte	0x00, 0xf0, 0x11, 0x00


	//----- nvinfo : EIATTR_KPARAM_INFO
	.align		4
.L_9:
        /*0018*/ 	.byte	0x04, 0x17
        /*001a*/ 	.short	(.L_11 - .L_10)
.L_10:
        /*001c*/ 	.word	0x00000000
        /*0020*/ 	.short	0x0001
        /*0022*/ 	.short	0x0008
        /*0024*/ 	.byte	0x00, 0xf5, 0x21, 0x00


	//----- nvinfo : EIATTR_KPARAM_INFO
	.align		4
.L_11:
        /*0028*/ 	.byte	0x04, 0x17
        /*002a*/ 	.short	(.L_13 - .L_12)
.L_12:
        /*002c*/ 	.word	0x00000000
        /*0030*/ 	.short	0x0000
        /*0032*/ 	.short	0x0000
        /*0034*/ 	.byte	0x00, 0xf5, 0x21, 0x00


	//----- nvinfo : EIATTR_SPARSE_MMA_MASK
	.align		4
.L_13:
        /*0038*/ 	.byte	0x03, 0x50
        /*003a*/ 	.short	0x0000


	//----- nvinfo : EIATTR_MAXREG_COUNT
	.align		4
        /*003c*/ 	.byte	0x03, 0x1b
        /*003e*/ 	.short	0x00ff


	//----- nvinfo : EIATTR_MERCURY_ISA_VERSION
	.align		4
        /*0040*/ 	.byte	0x03, 0x5f
        /*0042*/ 	.short	0x0101


	//----- nvinfo : EIATTR_VRC_CTA_INIT_COUNT
	.align		4
        /*0044*/ 	.byte	0x02, 0x4a
	.zero		1
	.zero		1


	//----- nvinfo : EIATTR_EXIT_INSTR_OFFSETS
	.align		4
        /*0048*/ 	.byte	0x04, 0x1c
        /*004a*/ 	.short	(.L_15 - .L_14)


	//   ....[0]....
.L_14:
        /*004c*/ 	.word	0x000001a0


	//----- nvinfo : EIATTR_CBANK_PARAM_SIZE
	.align		4
.L_15:
        /*0050*/ 	.byte	0x03, 0x19
        /*0052*/ 	.short	0x0014


	//----- nvinfo : EIATTR_PARAM_CBANK
	.align		4
        /*0054*/ 	.byte	0x04, 0x0a
        /*0056*/ 	.short	(.L_17 - .L_16)
	.align		4
.L_16:
        /*0058*/ 	.word	index@(.nv.constant0._Z23global_transpose_matrixPiPKii)
        /*005c*/ 	.short	0x0380
        /*005e*/ 	.short	0x0014


	//----- nvinfo : EIATTR_SW_WAR
	.align		4
.L_17:
        /*0060*/ 	.byte	0x04, 0x36
        /*0062*/ 	.short	(.L_19 - .L_18)
.L_18:
        /*0064*/ 	.word	0x00000008
.L_19:


//--------------------- .nv.callgraph             --------------------------
	.section	.nv.callgraph,"",@"SHT_CUDA_CALLGRAPH"
	.align	4
	.sectionentsize	8
	.align		4
        /*0000*/ 	.word	0x00000000
	.align		4
        /*0004*/ 	.word	0xffffffff
	.align		4
        /*0008*/ 	.word	0x00000000
	.align		4
        /*000c*/ 	.word	0xfffffffe
	.align		4
        /*0010*/ 	.word	0x00000000
	.align		4
        /*0014*/ 	.word	0xfffffffd
	.align		4
        /*0018*/ 	.word	0x00000000
	.align		4
        /*001c*/ 	.word	0xfffffffc


//--------------------- .text._Z23global_transpose_matrixPiPKii --------------------------
	.section	.text._Z23global_transpose_matrixPiPKii,"ax",@progbits
	.align	128
        .global         _Z23global_transpose_matrixPiPKii
        .type           _Z23global_transpose_matrixPiPKii,@function
        .size           _Z23global_transpose_matrixPiPKii,(.L_x_2 - _Z23global_transpose_matrixPiPKii)
        .other          _Z23global_transpose_matrixPiPKii,@"STO_CUDA_ENTRY STV_DEFAULT"
_Z23global_transpose_matrixPiPKii:
.text._Z23global_transpose_matrixPiPKii:
[----:B------:R-:W-:Y:S01]  /*0000*/  LDC R1, c[0x0][0x37c] ;  /* 0x0000df00ff017b82 */ /* 0x000fe20000000800 */
[----:B------:R-:W0:Y:S07]  /*0010*/  S2R R7, SR_TID.X ;  /* 0x0000000000077919 */ /* 0x000e2e0000002100 */
[----:B------:R-:W0:Y:S01]  /*0020*/  S2UR UR6, SR_CTAID.X ;  /* 0x00000000000679c3 */ /* 0x000e220000002500 */
[----:B------:R-:W-:Y:S01]  /*0030*/  HFMA2 R13, -RZ, RZ, 0, 0 ;  /* 0x00000000ff0d7431 */ /* 0x000fe200000001ff */
[----:B------:R-:W1:Y:S01]  /*0040*/  LDCU.64 UR4, c[0x0][0x358] ;  /* 0x00006b00ff0477ac */ /* 0x000e620008000a00 */
[----:B------:R-:W2:Y:S05]  /*0050*/  S2R R9, SR_TID.Y ;  /* 0x0000000000097919 */ /* 0x000eaa0000002200 */
[----:B------:R-:W0:Y:S08]  /*0060*/  LDC R14, c[0x0][0x360] ;  /* 0x0000d800ff0e7b82 */ /* 0x000e300000000800 */
[----:B------:R-:W2:Y:S08]  /*0070*/  S2UR UR7, SR_CTAID.Y ;  /* 0x00000000000779c3 */ /* 0x000eb00000002600 */
[----:B------:R-:W2:Y:S01]  /*0080*/  LDC R10, c[0x0][0x364] ;  /* 0x0000d900ff0a7b82 */ /* 0x000ea20000000800 */
[----:B------:R-:W3:Y:S07]  /*0090*/  LDCU UR8, c[0x0][0x370] ;  /* 0x00006e00ff0877ac */ /* 0x000eee0008000800 */
[----:B------:R-:W4:Y:S01]  /*00a0*/  LDC.64 R4, c[0x0][0x380] ;  /* 0x0000e000ff047b82 */ /* 0x000f220000000a00 */
[----:B0-----:R-:W-:-:S07]  /*00b0*/  IMAD R0, R14, UR6, R7 ;  /* 0x000000060e007c24 */ /* 0x001fce000f8e0207 */
[----:B------:R-:W0:Y:S01]  /*00c0*/  LDC.64 R2, c[0x0][0x388] ;  /* 0x0000e200ff027b82 */ /* 0x000e220000000a00 */
[----:B---3--:R-:W-:-:S04]  /*00d0*/  IMAD R11, R14, UR8, RZ ;  /* 0x000000080e0b7c24 */ /* 0x008fc8000f8e02ff */
[----:B------:R-:W-:Y:S02]  /*00e0*/  IMAD R12, R0, R11, RZ ;  /* 0x0000000b000c7224 */ /* 0x000fe400078e02ff */
[----:B-12---:R-:W-:-:S07]  /*00f0*/  IMAD R10, R10, UR7, R9 ;  /* 0x000000070a0a7c24 */ /* 0x006fce000f8e0209 */
.L_x_0:
[----:B-1----:R-:W-:-:S05]  /*0100*/  IADD3 R9, PT, PT, R10, R13, RZ ;  /* 0x0000000d0a097210 */ /* 0x002fca0007ffe0ff */
[----:B------:R-:W-:-:S04]  /*0110*/  IMAD R7, R11, R9, R0 ;  /* 0x000000090b077224 */ /* 0x000fc800078e0200 */
[----:B0-----:R-:W-:-:S06]  /*0120*/  IMAD.WIDE R6, R7, 0x4, R2 ;  /* 0x0000000407067825 */ /* 0x001fcc00078e0202 */
[----:B------:R-:W2:Y:S01]  /*0130*/  LDG.E R7, desc[UR4][R6.64] ;  /* 0x0000000406077981 */ /* 0x000ea2000c1e1900 */
[----:B------:R-:W-:Y:S02]  /*0140*/  IADD3 R13, PT, PT, R11, R13, RZ ;  /* 0x0000000d0b0d7210 */ /* 0x000fe40007ffe0ff */
[----:B------:R-:W-:Y:S02]  /*0150*/  IADD3 R9, PT, PT, R12, R9, RZ ;  /* 0x000000090c097210 */ /* 0x000fe40007ffe0ff */
[----:B------:R-:W-:-:S03]  /*0160*/  ISETP.GE.U32.AND P0, PT, R13, R14, PT ;  /* 0x0000000e0d00720c */ /* 0x000fc60003f06070 */
[----:B----4-:R-:W-:-:S05]  /*0170*/  IMAD.WIDE R8, R9, 0x4, R4 ;  /* 0x0000000409087825 */ /* 0x010fca00078e0204 */
[----:B--2---:R1:W-:Y:S05]  /*0180*/  STG.E desc[UR4][R8.64], R7 ;  /* 0x0000000708007986 */ /* 0x0043ea000c101904 */
[----:B------:R-:W-:Y:S05]  /*0190*/  @!P0 BRA `(.L_x_0) ;  /* 0xfffffffc00d88947 */ /* 0x000fea000383ffff */
[----:B------:R-:W-:Y:S05]  /*01a0*/  EXIT ;  /* 0x000000000000794d */ /* 0x000fea0003800000 */
.L_x_1:
[----:B------:R-:W-:-:S00]  /*01b0*/  BRA `(.L_x_1) ;  /* 0xfffffffc00fc7947 */ /* 0x000fc0000383ffff */
[----:B------:R-:W-:-:S00]  /*01c0*/  NOP ;  /* 0x0000000000007918 */ /* 0x000fc00000000000 */
        /* <DEDUP_REMOVED lines=11> */
.L_x_2:


//--------------------- .nv.shared.reserved.0     --------------------------
	.section	.nv.shared.reserved.0,"aw",@nobits
	.weak		__nv_reservedSMEM_offset_0_alias
	.size		__nv_reservedSMEM_offset_0_alias, 0, 64
	.other		__nv_reservedSMEM_offset_0_alias,@"STO_CUDA_RESERVED_SHARED STV_DEFAULT"
__nv_reservedSMEM_offset_0_alias:
	.zero		0
	.zero		64


//--------------------- .nv.constant0._Z23global_transpose_matrixPiPKii --------------------------
	.section	.nv.constant0._Z23global_transpose_matrixPiPKii,"a",@progbits
	.sectionflags	@""
	.align	4
.nv.constant0._Z23global_transpose_matrixPiPKii:
	.zero		916


//--------------------- SYMBOLS --------------------------

	.type		.nv.reservedSmem.offset0,@object
	.size		.nv.reservedSmem.offset0,0x4
